	.headerflags	@"EF_CUDA_TEXMODE_UNIFIED EF_CUDA_64BIT_ADDRESS EF_CUDA_ACCELERATORS EF_CUDA_SM90 EF_CUDA_VIRTUAL_SM(EF_CUDA_SM90)"
	.elftype	@"ET_EXEC"


//--------------------- .nv.info                  --------------------------
	.section	.nv.info,"",@"SHT_CUDA_INFO"
	.align	4


	//----- nvinfo : EIATTR_REGCOUNT
	.align		4
        /*0000*/ 	.byte	0x04, 0x2f
        /*0002*/ 	.short	(.L_1 - .L_0)
	.align		4
.L_0:
        /*0004*/ 	.word	index@(triton_poi_fused_cat_25)
        /*0008*/ 	.word	0x00000018


	//----- nvinfo : EIATTR_MIN_STACK_SIZE
	.align		4
.L_1:
        /*000c*/ 	.byte	0x04, 0x12
        /*000e*/ 	.short	(.L_3 - .L_2)
	.align		4
.L_2:
        /*0010*/ 	.word	index@(triton_poi_fused_cat_25)
        /*0014*/ 	.word	0x00000000


	//----- nvinfo : EIATTR_FRAME_SIZE
	.align		4
.L_3:
        /*0018*/ 	.byte	0x04, 0x11
        /*001a*/ 	.short	(.L_5 - .L_4)
	.align		4
.L_4:
        /*001c*/ 	.word	index@(triton_poi_fused_cat_25)
        /*0020*/ 	.word	0x00000000


	//----- nvinfo : EIATTR_MIN_STACK_SIZE
	.align		4
.L_5:
        /*0024*/ 	.byte	0x04, 0x12
        /*0026*/ 	.short	(.L_7 - .L_6)
	.align		4
.L_6:
        /*0028*/ 	.word	index@(triton_poi_fused_cat_25)
        /*002c*/ 	.word	0x00000000
.L_7:


//--------------------- .nv.info.triton_poi_fused_cat_25 --------------------------
	.section	.nv.info.triton_poi_fused_cat_25,"",@"SHT_CUDA_INFO"
	.sectionflags	@""
	.align	4


	//----- nvinfo : EIATTR_CUDA_API_VERSION
	.align		4
        /*0000*/ 	.byte	0x04, 0x37
        /*0002*/ 	.short	(.L_9 - .L_8)
.L_8:
        /*0004*/ 	.word	0x0000007c


	//----- nvinfo : EIATTR_KPARAM_INFO
	.align		4
.L_9:
        /*0008*/ 	.byte	0x04, 0x17
        /*000a*/ 	.short	(.L_11 - .L_10)
.L_10:
        /*000c*/ 	.word	0x00000000
        /*0010*/ 	.short	0x0005
        /*0012*/ 	.short	0x0028
        /*0014*/ 	.byte	0x00, 0xf0, 0x11, 0x00


	//----- nvinfo : EIATTR_KPARAM_INFO
	.align		4
.L_11:
        /*0018*/ 	.byte	0x04, 0x17
        /*001a*/ 	.short	(.L_13 - .L_12)
.L_12:
        /*001c*/ 	.word	0x00000000
        /*0020*/ 	.short	0x0004
        /*0022*/ 	.short	0x0020
        /*0024*/ 	.byte	0x00, 0xf4, 0x21, 0x00


	//----- nvinfo : EIATTR_KPARAM_INFO
	.align		4
.L_13:
        /*0028*/ 	.byte	0x04, 0x17
        /*002a*/ 	.short	(.L_15 - .L_14)
.L_14:
        /*002c*/ 	.word	0x00000000
        /*0030*/ 	.short	0x0003
        /*0032*/ 	.short	0x0018
        /*0034*/ 	.byte	0x00, 0xf4, 0x21, 0x00


	//----- nvinfo : EIATTR_KPARAM_INFO
	.align		4
.L_15:
        /*0038*/ 	.byte	0x04, 0x17
        /*003a*/ 	.short	(.L_17 - .L_16)
.L_16:
        /*003c*/ 	.word	0x00000000
        /*0040*/ 	.short	0x0002
        /*0042*/ 	.short	0x0010
        /*0044*/ 	.byte	0x00, 0xf4, 0x21, 0x00


	//----- nvinfo : EIATTR_KPARAM_INFO
	.align		4
.L_17:
        /*0048*/ 	.byte	0x04, 0x17
        /*004a*/ 	.short	(.L_19 - .L_18)
.L_18:
        /*004c*/ 	.word	0x00000000
        /*0050*/ 	.short	0x0001
        /*0052*/ 	.short	0x0008
        /*0054*/ 	.byte	0x00, 0xf4, 0x21, 0x00


	//----- nvinfo : EIATTR_KPARAM_INFO
	.align		4
.L_19:
        /*0058*/ 	.byte	0x04, 0x17
        /*005a*/ 	.short	(.L_21 - .L_20)
.L_20:
        /*005c*/ 	.word	0x00000000
        /*0060*/ 	.short	0x0000
        /*0062*/ 	.short	0x0000
        /*0064*/ 	.byte	0x00, 0xf4, 0x21, 0x00


	//----- nvinfo : EIATTR_SPARSE_MMA_MASK
	.align		4
.L_21:
        /*0068*/ 	.byte	0x03, 0x50
        /*006a*/ 	.short	0x0000


	//----- nvinfo : EIATTR_MAXREG_COUNT
	.align		4
        /*006c*/ 	.byte	0x03, 0x1b
        /*006e*/ 	.short	0x00ff


	//----- nvinfo : EIATTR_EXIT_INSTR_OFFSETS
	.align		4
        /*0070*/ 	.byte	0x04, 0x1c
        /*0072*/ 	.short	(.L_23 - .L_22)


	//   ....[0]....
.L_22:
        /*0074*/ 	.word	0x000003f0


	//----- nvinfo : EIATTR_REQNTID
	.align		4
.L_23:
        /*0078*/ 	.byte	0x04, 0x10
        /*007a*/ 	.short	(.L_25 - .L_24)
.L_24:
        /*007c*/ 	.word	0x00000080
        /*0080*/ 	.word	0x00000001
        /*0084*/ 	.word	0x00000001


	//----- nvinfo : EIATTR_CBANK_PARAM_SIZE
	.align		4
.L_25:
        /*0088*/ 	.byte	0x03, 0x19
        /*008a*/ 	.short	0x002c


	//----- nvinfo : EIATTR_PARAM_CBANK
	.align		4
        /*008c*/ 	.byte	0x04, 0x0a
        /*008e*/ 	.short	(.L_27 - .L_26)
	.align		4
.L_26:
        /*0090*/ 	.word	index@(.nv.constant0.triton_poi_fused_cat_25)
        /*0094*/ 	.short	0x0210
        /*0096*/ 	.short	0x002c


	//----- nvinfo : EIATTR_SW_WAR
	.align		4
.L_27:
        /*0098*/ 	.byte	0x04, 0x36
        /*009a*/ 	.short	(.L_29 - .L_28)
.L_28:
        /*009c*/ 	.word	0x00000008
.L_29:


//--------------------- .nv.callgraph             --------------------------
	.section	.nv.callgraph,"",@"SHT_CUDA_CALLGRAPH"
	.align	4
	.sectionentsize	8
	.align		4
        /*0000*/ 	.word	0x00000000
	.align		4
        /*0004*/ 	.word	0xffffffff
	.align		4
        /*0008*/ 	.word	0x00000000
	.align		4
        /*000c*/ 	.word	0xfffffffe
	.align		4
        /*0010*/ 	.word	0x00000000
	.align		4
        /*0014*/ 	.word	0xfffffffd
	.align		4
        /*0018*/ 	.word	0x00000000
	.align		4
        /*001c*/ 	.word	0xfffffffc


//--------------------- .text.triton_poi_fused_cat_25 --------------------------
	.section	.text.triton_poi_fused_cat_25,"ax",@progbits
	.align	128
        .global         triton_poi_fused_cat_25
        .type           triton_poi_fused_cat_25,@function
        .size           triton_poi_fused_cat_25,(.L_x_1 - triton_poi_fused_cat_25)
        .other          triton_poi_fused_cat_25,@"STO_CUDA_ENTRY STV_DEFAULT"
triton_poi_fused_cat_25:
.text.triton_poi_fused_cat_25:
[----:B------:R-:W-:Y:S01]  /*0000*/  LDC R1, c[0x0][0x28] ;  /* 0x00000a00ff017b82 */ /* 0x000fe20000000800 */
[----:B------:R-:W1:Y:S07]  /*0010*/  S2R R0, SR_TID.X ;  /* 0x0000000000007919 */ /* 0x000e6e0000002100 */
[----:B------:R-:W2:Y:S01]  /*0020*/  LDC.64 R4, c[0x0][0x210] ;  /* 0x00008400ff047b82 */ /* 0x000ea20000000a00 */
[----:B------:R-:W-:Y:S01]  /*0030*/  ULDC.64 UR4, c[0x0][0x208] ;  /* 0x0000820000047ab9 */ /* 0x000fe20000000a00 */
[----:B------:R-:W3:Y:S06]  /*0040*/  S2R R3, SR_CTAID.X ;  /* 0x0000000000037919 */ /* 0x000eec0000002500 */
[----:B------:R-:W4:Y:S01]  /*0050*/  LDC.64 R12, c[0x0][0x220] ;  /* 0x00008800ff0c7b82 */ /* 0x000f220000000a00 */
[----:B-1----:R-:W-:Y:S01]  /*0060*/  IMAD.SHL.U32 R0, R0, 0x2, RZ ;  /* 0x0000000200007824 */ /* 0x002fe200078e00ff */
[----:B---3--:R-:W-:-:S04]  /*0070*/  SHF.R.S32.HI R2, RZ, 0x17, R3 ;  /* 0x00000017ff027819 */ /* 0x008fc80000011403 */
[----:B------:R-:W-:Y:S02]  /*0080*/  LOP3.LUT R0, R0, 0xfe, RZ, 0xc0, !PT ;  /* 0x000000fe00007812 */ /* 0x000fe400078ec0ff */
[----:B------:R-:W-:-:S03]  /*0090*/  SGXT R2, R2, 0x1 ;  /* 0x000000010202781a */ /* 0x000fc60000000200 */
[----:B------:R-:W-:-:S04]  /*00a0*/  IMAD R3, R3, 0x100, R0 ;  /* 0x0000010003037824 */ /* 0x000fc800078e0200 */
[----:B------:R-:W-:Y:S01]  /*00b0*/  IMAD.HI R8, R3, 0x2aaaaaab, RZ ;  /* 0x2aaaaaab03087827 */ /* 0x000fe200078e02ff */
[----:B------:R-:W-:-:S04]  /*00c0*/  LEA.HI R2, R2, R3, RZ, 0x4 ;  /* 0x0000000302027211 */ /* 0x000fc800078f20ff */
[----:B------:R-:W-:Y:S02]  /*00d0*/  SHF.R.S32.HI R10, RZ, 0x4, R2 ;  /* 0x00000004ff0a7819 */ /* 0x000fe40000011402 */
[----:B------:R-:W-:Y:S02]  /*00e0*/  SHF.R.U32.HI R11, RZ, 0x1f, R8 ;  /* 0x0000001fff0b7819 */ /* 0x000fe40000011608 */
[----:B------:R-:W-:Y:S01]  /*00f0*/  LOP3.LUT R2, R2, 0xfffffff0, RZ, 0xc0, !PT ;  /* 0xfffffff002027812 */ /* 0x000fe200078ec0ff */
[----:B------:R-:W-:-:S05]  /*0100*/  IMAD.HI R0, R10, 0x2aaaaaab, RZ ;  /* 0x2aaaaaab0a007827 */ /* 0x000fca00078e02ff */
[----:B------:R-:W-:-:S04]  /*0110*/  SHF.R.U32.HI R7, RZ, 0x1f, R0 ;  /* 0x0000001fff077819 */ /* 0x000fc80000011600 */
[----:B------:R-:W-:Y:S02]  /*0120*/  LEA.HI R9, R0, R7, RZ, 0x1b ;  /* 0x0000000700097211 */ /* 0x000fe400078fd8ff */
[----:B------:R-:W1:Y:S01]  /*0130*/  LDC.64 R6, c[0x0][0x218] ;  /* 0x00008600ff067b82 */ /* 0x000e620000000a00 */
[----:B------:R-:W-:Y:S01]  /*0140*/  LEA.HI.SX32 R0, R8, R11, 0x17 ;  /* 0x0000000b08007211 */ /* 0x000fe200078fbaff */
[----:B------:R-:W-:Y:S02]  /*0150*/  IMAD.IADD R11, R3, 0x1, -R2 ;  /* 0x00000001030b7824 */ /* 0x000fe400078e0a02 */
[----:B------:R-:W-:Y:S02]  /*0160*/  IMAD R10, R9, -0xc0, R10 ;  /* 0xffffff40090a7824 */ /* 0x000fe400078e020a */
[----:B------:R-:W-:Y:S02]  /*0170*/  IMAD R15, R0, 0x4180, R11 ;  /* 0x00004180000f7824 */ /* 0x000fe400078e020b */
[----:B------:R-:W3:Y:S01]  /*0180*/  LDC.64 R8, c[0x0][0x228] ;  /* 0x00008a00ff087b82 */ /* 0x000ee20000000a00 */
[C---:B------:R-:W-:Y:S01]  /*0190*/  VIADD R16, R10.reuse, 0xffffff88 ;  /* 0xffffff880a107836 */ /* 0x040fe20000000000 */
[C---:B------:R-:W-:Y:S01]  /*01a0*/  ISETP.GE.AND P3, PT, R10.reuse, 0x78, PT ;  /* 0x000000780a00780c */ /* 0x040fe20003f66270 */
[----:B------:R-:W-:-:S02]  /*01b0*/  IMAD R18, R10, 0x10, R15 ;  /* 0x000000100a127824 */ /* 0x000fc400078e020f */
[----:B------:R-:W-:Y:S01]  /*01c0*/  VIADD R19, R10, 0xffffff70 ;  /* 0xffffff700a137836 */ /* 0x000fe20000000000 */
[----:B------:R-:W-:Y:S01]  /*01d0*/  ISETP.GE.U32.AND P4, PT, R16, 0x18, PT ;  /* 0x000000181000780c */ /* 0x000fe20003f86070 */
[----:B------:R-:W-:Y:S01]  /*01e0*/  IMAD R11, R0, -0xc00, R3 ;  /* 0xfffff400000b7824 */ /* 0x000fe200078e0203 */
[----:B------:R-:W-:Y:S01]  /*01f0*/  ISETP.GT.AND P0, PT, R10, 0xa7, PT ;  /* 0x000000a70a00780c */ /* 0x000fe20003f04270 */
[----:B------:R-:W-:Y:S01]  /*0200*/  VIADD R17, R18, 0x3880 ;  /* 0x0000388012117836 */ /* 0x000fe20000000000 */
[----:B------:R-:W-:Y:S01]  /*0210*/  ISETP.GE.U32.AND P5, PT, R19, 0x18, PT ;  /* 0x000000181300780c */ /* 0x000fe20003fa6070 */
[----:B------:R-:W-:Y:S01]  /*0220*/  IMAD R11, R0, 0x4780, R11 ;  /* 0x00004780000b7824 */ /* 0x000fe200078e020b */
[----:B------:R-:W-:Y:S01]  /*0230*/  CS2R R2, SRZ ;  /* 0x0000000000027805 */ /* 0x000fe2000001ff00 */
[----:B-1----:R-:W-:-:S04]  /*0240*/  IMAD.WIDE R16, R17, 0x4, R6 ;  /* 0x0000000411107825 */ /* 0x002fc800078e0206 */
[----:B------:R-:W-:Y:S02]  /*0250*/  VIADD R7, R18, 0x3700 ;  /* 0x0000370012077836 */ /* 0x000fe40000000000 */
[----:B--2---:R-:W-:Y:S01]  /*0260*/  IMAD.WIDE R14, R11, 0x4, R4 ;  /* 0x000000040b0e7825 */ /* 0x004fe200078e0204 */
[----:B------:R-:W-:-:S03]  /*0270*/  CS2R R4, SRZ ;  /* 0x0000000000047805 */ /* 0x000fc6000001ff00 */
[----:B------:R-:W-:Y:S01]  /*0280*/  VIADD R19, R18, 0x3580 ;  /* 0x0000358012137836 */ /* 0x000fe20000000000 */
[----:B------:R-:W-:Y:S01]  /*0290*/  CS2R R20, SRZ ;  /* 0x0000000000147805 */ /* 0x000fe2000001ff00 */
[----:B----4-:R-:W-:Y:S01]  /*02a0*/  IMAD.WIDE R12, R7, 0x4, R12 ;  /* 0x00000004070c7825 */ /* 0x010fe200078e020c */
[----:B------:R-:W-:Y:S01]  /*02b0*/  CS2R R6, SRZ ;  /* 0x0000000000067805 */ /* 0x000fe2000001ff00 */
[----:B------:R1:W2:Y:S02]  /*02c0*/  @!P3 LDG.E.64 R2, desc[UR4][R14.64] ;  /* 0x000000040e02b981 */ /* 0x0002a4000c1e1b00 */
[----:B---3--:R-:W-:Y:S02]  /*02d0*/  IMAD.WIDE R8, R19, 0x4, R8 ;  /* 0x0000000413087825 */ /* 0x008fe400078e0208 */
[----:B------:R-:W3:Y:S04]  /*02e0*/  @!P4 LDG.E.64 R4, desc[UR4][R16.64] ;  /* 0x000000041004c981 */ /* 0x000ee8000c1e1b00 */
[----:B------:R-:W4:Y:S01]  /*02f0*/  @!P5 LDG.E.64 R6, desc[UR4][R12.64] ;  /* 0x000000040c06d981 */ /* 0x000f22000c1e1b00 */
[----:B-1----:R-:W1:Y:S03]  /*0300*/  LDC.64 R14, c[0x0][0x230] ;  /* 0x00008c00ff0e7b82 */ /* 0x002e660000000a00 */
[----:B------:R-:W5:Y:S01]  /*0310*/  @P0 LDG.E.64 R20, desc[UR4][R8.64] ;  /* 0x0000000408140981 */ /* 0x000f62000c1e1b00 */
[----:B------:R-:W-:-:S02]  /*0320*/  ISETP.GE.AND P2, PT, R10, 0x90, PT ;  /* 0x000000900a00780c */ /* 0x000fc40003f46270 */
[----:B------:R-:W-:Y:S02]  /*0330*/  ISETP.GE.AND P1, PT, R10, 0xa8, PT ;  /* 0x000000a80a00780c */ /* 0x000fe40003f26270 */
[----:B--2---:R-:W-:Y:S01]  /*0340*/  SEL R19, R3, RZ, !P3 ;  /* 0x000000ff03137207 */ /* 0x004fe20005800000 */
[----:B------:R-:W-:Y:S01]  /*0350*/  IMAD R3, R0, 0x480, R11 ;  /* 0x0000048000037824 */ /* 0x000fe200078e020b */
[----:B------:R-:W-:Y:S02]  /*0360*/  SEL R18, R2, RZ, !P3 ;  /* 0x000000ff02127207 */ /* 0x000fe40005800000 */
[----:B---3--:R-:W-:Y:S01]  /*0370*/  @P3 SEL R18, R4, RZ, !P4 ;  /* 0x000000ff04123207 */ /* 0x008fe20006000000 */
[----:B-1----:R-:W-:Y:S01]  /*0380*/  IMAD.WIDE R2, R3, 0x4, R14 ;  /* 0x0000000403027825 */ /* 0x002fe200078e020e */
[----:B------:R-:W-:-:S03]  /*0390*/  @P3 SEL R19, R5, RZ, !P4 ;  /* 0x000000ff05133207 */ /* 0x000fc60006000000 */
[----:B----4-:R-:W-:Y:S02]  /*03a0*/  @P2 SEL R18, R6, RZ, !P5 ;  /* 0x000000ff06122207 */ /* 0x010fe40006800000 */
[----:B------:R-:W-:Y:S02]  /*03b0*/  @P2 SEL R19, R7, RZ, !P5 ;  /* 0x000000ff07132207 */ /* 0x000fe40006800000 */
[----:B-----5:R-:W-:Y:S02]  /*03c0*/  @P1 SEL R18, R20, RZ, P0 ;  /* 0x000000ff14121207 */ /* 0x020fe40000000000 */
[----:B------:R-:W-:-:S05]  /*03d0*/  @P1 SEL R19, R21, RZ, P0 ;  /* 0x000000ff15131207 */ /* 0x000fca0000000000 */
[----:B------:R-:W-:Y:S01]  /*03e0*/  STG.E.64 desc[UR4][R2.64], R18 ;  /* 0x0000001202007986 */ /* 0x000fe2000c101b04 */
[----:B------:R-:W-:Y:S05]  /*03f0*/  EXIT ;  /* 0x000000000000794d */ /* 0x000fea0003800000 */
.L_x_0:
[----:B------:R-:W-:-:S00]  /*0400*/  BRA `(.L_x_0) ;  /* 0xfffffffc00fc7947 */ /* 0x000fc0000383ffff */
[----:B------:R-:W-:-:S00]  /*0410*/  NOP ;  /* 0x0000000000007918 */ /* 0x000fc00000000000 */
        /* <DEDUP_REMOVED lines=14> */
.L_x_1:


//--------------------- .nv.constant0.triton_poi_fused_cat_25 --------------------------
	.section	.nv.constant0.triton_poi_fused_cat_25,"a",@progbits
	.sectionflags	@""
	.align	4
.nv.constant0.triton_poi_fused_cat_25:
	.zero		572
